//
// Generated by NVIDIA NVVM Compiler
//
// Compiler Build ID: CL-36424714
// Cuda compilation tools, release 13.0, V13.0.88
// Based on NVVM 20.0.0
//

.version 9.0
.target sm_100
.address_size 64

	// .globl	_Z10checkIndexv
.extern .func  (.param .b32 func_retval0) vprintf
(
	.param .b64 vprintf_param_0,
	.param .b64 vprintf_param_1
)
;
.global .align 1 .b8 $str[86] = {116, 104, 114, 101, 97, 100, 73, 100, 120, 58, 32, 40, 37, 100, 32, 37, 100, 32, 37, 100, 41, 32, 98, 108, 111, 99, 107, 73, 100, 120, 58, 32, 40, 37, 100, 32, 37, 100, 32, 37, 100, 41, 32, 32, 98, 108, 111, 99, 107, 68, 105, 109, 58, 32, 40, 37, 100, 32, 37, 100, 32, 37, 100, 41, 32, 103, 114, 105, 100, 68, 105, 109, 58, 32, 40, 37, 100, 32, 37, 100, 32, 37, 100, 41, 10};
.extern .shared .align 16 .b8 sharedData[];

.visible .entry _Z10checkIndexv()
{
	.local .align 16 .b8 	__local_depot0[48];
	.reg .b64 	%SP;
	.reg .b64 	%SPL;
	.reg .b32 	%r<15>;
	.reg .b64 	%rd<5>;

	mov.u64 	%SPL, __local_depot0;
	cvta.local.u64 	%SP, %SPL;
	add.u64 	%rd1, %SP, 0;
	add.u64 	%rd2, %SPL, 0;
	mov.u32 	%r1, %tid.x;
	mov.u32 	%r2, %tid.y;
	mov.u32 	%r3, %tid.z;
	mov.u32 	%r4, %ctaid.x;
	mov.u32 	%r5, %ctaid.y;
	mov.u32 	%r6, %ctaid.z;
	mov.u32 	%r7, %ntid.x;
	mov.u32 	%r8, %ntid.y;
	mov.u32 	%r9, %ntid.z;
	mov.u32 	%r10, %nctaid.x;
	mov.u32 	%r11, %nctaid.y;
	mov.u32 	%r12, %nctaid.z;
	st.local.v4.u32 	[%rd2], {%r1, %r2, %r3, %r4};
	st.local.v4.u32 	[%rd2+16], {%r5, %r6, %r7, %r8};
	st.local.v4.u32 	[%rd2+32], {%r9, %r10, %r11, %r12};
	mov.u64 	%rd3, $str;
	cvta.global.u64 	%rd4, %rd3;
	{ // callseq 0, 0
	.param .b64 param0;
	st.param.b64 	[param0], %rd4;
	.param .b64 param1;
	st.param.b64 	[param1], %rd1;
	.param .b32 retval0;
	call.uni (retval0), 
	vprintf, 
	(
	param0, 
	param1
	);
	ld.param.b32 	%r13, [retval0];
	} // callseq 0
	ret;

}
	// .globl	_Z13softmaxKernelPfS_ii
.visible .entry _Z13softmaxKernelPfS_ii(
	.param .u64 .ptr .align 1 _Z13softmaxKernelPfS_ii_param_0,
	.param .u64 .ptr .align 1 _Z13softmaxKernelPfS_ii_param_1,
	.param .u32 _Z13softmaxKernelPfS_ii_param_2,
	.param .u32 _Z13softmaxKernelPfS_ii_param_3
)
{
	.reg .pred 	%p<16>;
	.reg .b32 	%r<46>;
	.reg .b32 	%f<52>;
	.reg .b64 	%rd<12>;

	ld.param.u64 	%rd4, [_Z13softmaxKernelPfS_ii_param_0];
	ld.param.u64 	%rd3, [_Z13softmaxKernelPfS_ii_param_1];
	ld.param.u32 	%r21, [_Z13softmaxKernelPfS_ii_param_2];
	ld.param.u32 	%r20, [_Z13softmaxKernelPfS_ii_param_3];
	cvta.to.global.u64 	%rd1, %rd4;
	mov.u32 	%r22, %ctaid.y;
	mov.u32 	%r23, %ntid.y;
	mov.u32 	%r24, %tid.y;
	mad.lo.s32 	%r1, %r22, %r23, %r24;
	mov.u32 	%r25, %ctaid.x;
	mov.u32 	%r2, %ntid.x;
	mov.u32 	%r45, %tid.x;
	mad.lo.s32 	%r26, %r25, %r2, %r45;
	mul.lo.s32 	%r4, %r24, %r2;
	setp.ge.s32 	%p1, %r1, %r21;
	setp.ge.s32 	%p2, %r26, %r20;
	or.pred  	%p3, %p1, %p2;
	@%p3 bra 	$L__BB1_20;
	setp.ge.s32 	%p4, %r45, %r20;
	mov.f32 	%f49, 0fFF800000;
	@%p4 bra 	$L__BB1_4;
	mul.lo.s32 	%r5, %r20, %r1;
	mov.f32 	%f49, 0fFF800000;
	mov.u32 	%r41, %r45;
$L__BB1_3:
	add.s32 	%r27, %r41, %r5;
	mul.wide.s32 	%rd5, %r27, 4;
	add.s64 	%rd6, %rd1, %rd5;
	ld.global.f32 	%f11, [%rd6];
	max.f32 	%f49, %f49, %f11;
	add.s32 	%r41, %r41, %r2;
	setp.lt.s32 	%p5, %r41, %r20;
	@%p5 bra 	$L__BB1_3;
$L__BB1_4:
	shl.b32 	%r28, %r4, 2;
	mov.u32 	%r29, sharedData;
	add.s32 	%r8, %r29, %r28;
	shl.b32 	%r30, %r45, 2;
	add.s32 	%r9, %r8, %r30;
	st.shared.f32 	[%r9], %f49;
	bar.sync 	0;
	setp.lt.u32 	%p6, %r2, 2;
	@%p6 bra 	$L__BB1_9;
	mov.u32 	%r42, %r2;
$L__BB1_6:
	shr.u32 	%r11, %r42, 1;
	setp.ge.u32 	%p7, %r45, %r11;
	@%p7 bra 	$L__BB1_8;
	ld.shared.f32 	%f12, [%r9];
	shl.b32 	%r31, %r11, 2;
	add.s32 	%r32, %r9, %r31;
	ld.shared.f32 	%f13, [%r32];
	max.f32 	%f14, %f12, %f13;
	st.shared.f32 	[%r9], %f14;
$L__BB1_8:
	bar.sync 	0;
	setp.gt.u32 	%p8, %r42, 3;
	mov.u32 	%r42, %r11;
	@%p8 bra 	$L__BB1_6;
$L__BB1_9:
	setp.ge.s32 	%p9, %r45, %r20;
	ld.shared.f32 	%f4, [%r8];
	mov.f32 	%f51, 0f00000000;
	@%p9 bra 	$L__BB1_12;
	mul.lo.s32 	%r12, %r20, %r1;
	mov.f32 	%f51, 0f00000000;
	mov.u32 	%r43, %r45;
$L__BB1_11:
	add.s32 	%r33, %r43, %r12;
	mul.wide.s32 	%rd7, %r33, 4;
	add.s64 	%rd8, %rd1, %rd7;
	ld.global.f32 	%f17, [%rd8];
	sub.f32 	%f18, %f17, %f4;
	fma.rn.f32 	%f19, %f18, 0f3BBB989D, 0f3F000000;
	cvt.sat.f32.f32 	%f20, %f19;
	mov.f32 	%f21, 0f4B400001;
	mov.f32 	%f22, 0f437C0000;
	fma.rm.f32 	%f23, %f20, %f22, %f21;
	add.f32 	%f24, %f23, 0fCB40007F;
	neg.f32 	%f25, %f24;
	fma.rn.f32 	%f26, %f18, 0f3FB8AA3B, %f25;
	fma.rn.f32 	%f27, %f18, 0f32A57060, %f26;
	mov.b32 	%r34, %f23;
	shl.b32 	%r35, %r34, 23;
	mov.b32 	%f28, %r35;
	ex2.approx.ftz.f32 	%f29, %f27;
	fma.rn.f32 	%f51, %f29, %f28, %f51;
	add.s32 	%r43, %r43, %r2;
	setp.lt.s32 	%p10, %r43, %r20;
	@%p10 bra 	$L__BB1_11;
$L__BB1_12:
	setp.lt.u32 	%p11, %r2, 2;
	st.shared.f32 	[%r9], %f51;
	bar.sync 	0;
	@%p11 bra 	$L__BB1_17;
	mov.u32 	%r44, %r2;
$L__BB1_14:
	shr.u32 	%r16, %r44, 1;
	setp.ge.u32 	%p12, %r45, %r16;
	@%p12 bra 	$L__BB1_16;
	shl.b32 	%r36, %r16, 2;
	add.s32 	%r37, %r9, %r36;
	ld.shared.f32 	%f30, [%r37];
	ld.shared.f32 	%f31, [%r9];
	add.f32 	%f32, %f30, %f31;
	st.shared.f32 	[%r9], %f32;
$L__BB1_16:
	bar.sync 	0;
	setp.gt.u32 	%p13, %r44, 3;
	mov.u32 	%r44, %r16;
	@%p13 bra 	$L__BB1_14;
$L__BB1_17:
	setp.ge.s32 	%p14, %r45, %r20;
	@%p14 bra 	$L__BB1_20;
	ld.shared.f32 	%f8, [%r8];
	mul.lo.s32 	%r17, %r20, %r1;
	cvta.to.global.u64 	%rd2, %rd3;
$L__BB1_19:
	add.s32 	%r38, %r45, %r17;
	mul.wide.s32 	%rd9, %r38, 4;
	add.s64 	%rd10, %rd1, %rd9;
	ld.global.f32 	%f33, [%rd10];
	sub.f32 	%f34, %f33, %f4;
	fma.rn.f32 	%f35, %f34, 0f3BBB989D, 0f3F000000;
	cvt.sat.f32.f32 	%f36, %f35;
	mov.f32 	%f37, 0f4B400001;
	mov.f32 	%f38, 0f437C0000;
	fma.rm.f32 	%f39, %f36, %f38, %f37;
	add.f32 	%f40, %f39, 0fCB40007F;
	neg.f32 	%f41, %f40;
	fma.rn.f32 	%f42, %f34, 0f3FB8AA3B, %f41;
	fma.rn.f32 	%f43, %f34, 0f32A57060, %f42;
	mov.b32 	%r39, %f39;
	shl.b32 	%r40, %r39, 23;
	mov.b32 	%f44, %r40;
	ex2.approx.ftz.f32 	%f45, %f43;
	mul.f32 	%f46, %f45, %f44;
	div.rn.f32 	%f47, %f46, %f8;
	add.s64 	%rd11, %rd2, %rd9;
	st.global.f32 	[%rd11], %f47;
	add.s32 	%r45, %r45, %r2;
	setp.lt.s32 	%p15, %r45, %r20;
	@%p15 bra 	$L__BB1_19;
$L__BB1_20:
	ret;

}


// ===== COMPILED SASS (sm_100) =====

	.target	sm_100

	.elftype	@"ET_EXEC"


//--------------------- .note.nv.tkinfo           --------------------------
	.section	.note.nv.tkinfo,"",@"SHT_NOTE"
	.sectionflags	@"SHF_NOTE_NV_TKINFO"
	.tkinfo
        /*0018*/ 	.word	0x00000002
        /*0030*/ 	.string	""
        /*0030*/ 	.string	"ptxas"
        /*0030*/ 	.string	"Cuda compilation tools, release 13.0, V13.0.88"
        /*0030*/ 	.string	"Build cuda_13.0.r13.0/compiler.36424714_0"
        /*0030*/ 	.string	"-arch sm_100 -m 64 "



//--------------------- .note.nv.cuinfo           --------------------------
	.section	.note.nv.cuinfo,"",@"SHT_NOTE"
	.sectionflags	@"SHF_NOTE_NV_CUINFO"
        /*0018*/ 	.short	0x0002
        /*001a*/ 	.short	0x0064
        /*001c*/ 	.short	0x0082
	.zero		2


//--------------------- .nv.info                  --------------------------
	.section	.nv.info,"",@"SHT_CUDA_INFO"
	.align	4


	//----- nvinfo : EIATTR_REGCOUNT
	.align		4
        /*0000*/ 	.byte	0x04, 0x2f
        /*0002*/ 	.short	(.L_2 - .L_1)
	.align		4
.L_1:
        /*0004*/ 	.word	index@(_Z10checkIndexv)
        /*0008*/ 	.word	0x00000018


	//----- nvinfo : EIATTR_FRAME_SIZE
	.align		4
.L_2:
        /*000c*/ 	.byte	0x04, 0x11
        /*000e*/ 	.short	(.L_4 - .L_3)
	.align		4
.L_3:
        /*0010*/ 	.word	index@(_Z10checkIndexv)
        /*0014*/ 	.word	0x00000030


	//----- nvinfo : EIATTR_REGCOUNT
	.align		4
.L_4:
        /*0018*/ 	.byte	0x04, 0x2f
        /*001a*/ 	.short	(.L_6 - .L_5)
	.align		4
.L_5:
        /*001c*/ 	.word	index@(_Z13softmaxKernelPfS_ii)
        /*0020*/ 	.word	0x00000018


	//----- nvinfo : EIATTR_FRAME_SIZE
	.align		4
.L_6:
        /*0024*/ 	.byte	0x04, 0x11
        /*0026*/ 	.short	(.L_8 - .L_7)
	.align		4
.L_7:
        /*0028*/ 	.word	index@($__internal_0_$__cuda_sm3x_div_rn_noftz_f32_slowpath)
        /*002c*/ 	.word	0x00000000


	//----- nvinfo : EIATTR_FRAME_SIZE
	.align		4
.L_8:
        /*0030*/ 	.byte	0x04, 0x11
        /*0032*/ 	.short	(.L_10 - .L_9)
	.align		4
.L_9:
        /*0034*/ 	.word	index@(_Z13softmaxKernelPfS_ii)
        /*0038*/ 	.word	0x00000000


	//----- nvinfo : EIATTR_MIN_STACK_SIZE
	.align		4
.L_10:
        /*003c*/ 	.byte	0x04, 0x12
        /*003e*/ 	.short	(.L_12 - .L_11)
	.align		4
.L_11:
        /*0040*/ 	.word	index@(_Z13softmaxKernelPfS_ii)
        /*0044*/ 	.word	0x00000000


	//----- nvinfo : EIATTR_MIN_STACK_SIZE
	.align		4
.L_12:
        /*0048*/ 	.byte	0x04, 0x12
        /*004a*/ 	.short	(.L_14 - .L_13)
	.align		4
.L_13:
        /*004c*/ 	.word	index@(_Z10checkIndexv)
        /*0050*/ 	.word	0x00000030
.L_14:


//--------------------- .nv.compat                --------------------------
	.section	.nv.compat,"",@"SHT_CUDA_COMPAT_INFO"
	.align	4
        /*0000*/ 	.byte	0x02, 0x09, 0x00, 0x00, 0x02, 0x02, 0x01, 0x00, 0x02, 0x05, 0x05, 0x00, 0x03, 0x07, 0x01, 0x01
        /*0010*/ 	.byte	0x02, 0x03, 0x00, 0x00, 0x02, 0x06, 0x01, 0x00, 0x04, 0x0b, 0x08, 0x00, 0x01, 0x00, 0x00, 0x00
        /*0020*/ 	.byte	0x00, 0x00, 0x00, 0x00


//--------------------- .nv.info._Z13softmaxKernelPfS_ii --------------------------
	.section	.nv.info._Z13softmaxKernelPfS_ii,"",@"SHT_CUDA_INFO"
	.sectionflags	@""
	.align	4


	//----- nvinfo : EIATTR_CUDA_API_VERSION
	.align		4
        /*0000*/ 	.byte	0x04, 0x37
        /*0002*/ 	.short	(.L_16 - .L_15)
.L_15:
        /*0004*/ 	.word	0x00000082


	//----- nvinfo : EIATTR_KPARAM_INFO
	.align		4
.L_16:
        /*0008*/ 	.byte	0x04, 0x17
        /*000a*/ 	.short	(.L_18 - .L_17)
.L_17:
        /*000c*/ 	.word	0x00000000
        /*0010*/ 	.short	0x0003
        /*0012*/ 	.short	0x0014
        /*0014*/ 	.byte	0x00, 0xf0, 0x11, 0x00


	//----- nvinfo : EIATTR_KPARAM_INFO
	.align		4
.L_18:
        /*0018*/ 	.byte	0x04, 0x17
        /*001a*/ 	.short	(.L_20 - .L_19)
.L_19:
        /*001c*/ 	.word	0x00000000
        /*0020*/ 	.short	0x0002
        /*0022*/ 	.short	0x0010
        /*0024*/ 	.byte	0x00, 0xf0, 0x11, 0x00


	//----- nvinfo : EIATTR_KPARAM_INFO
	.align		4
.L_20:
        /*0028*/ 	.byte	0x04, 0x17
        /*002a*/ 	.short	(.L_22 - .L_21)
.L_21:
        /*002c*/ 	.word	0x00000000
        /*0030*/ 	.short	0x0001
        /*0032*/ 	.short	0x0008
        /*0034*/ 	.byte	0x00, 0xf5, 0x21, 0x00


	//----- nvinfo : EIATTR_KPARAM_INFO
	.align		4
.L_22:
        /*0038*/ 	.byte	0x04, 0x17
        /*003a*/ 	.short	(.L_24 - .L_23)
.L_23:
        /*003c*/ 	.word	0x00000000
        /*0040*/ 	.short	0x0000
        /*0042*/ 	.short	0x0000
        /*0044*/ 	.byte	0x00, 0xf5, 0x21, 0x00


	//----- nvinfo : EIATTR_SPARSE_MMA_MASK
	.align		4
.L_24:
        /*0048*/ 	.byte	0x03, 0x50
        /*004a*/ 	.short	0x0000


	//----- nvinfo : EIATTR_MAXREG_COUNT
	.align		4
        /*004c*/ 	.byte	0x03, 0x1b
        /*004e*/ 	.short	0x00ff


	//----- nvinfo : EIATTR_NUM_BARRIERS
	.align		4
        /*0050*/ 	.byte	0x02, 0x4c
        /*0052*/ 	.byte	0x01
	.zero		1


	//----- nvinfo : EIATTR_MERCURY_ISA_VERSION
	.align		4
        /*0054*/ 	.byte	0x03, 0x5f
        /*0056*/ 	.short	0x0101


	//----- nvinfo : EIATTR_VRC_CTA_INIT_COUNT
	.align		4
        /*0058*/ 	.byte	0x02, 0x4a
	.zero		1
	.zero		1


	//----- nvinfo : EIATTR_EXIT_INSTR_OFFSETS
	.align		4
        /*005c*/ 	.byte	0x04, 0x1c
        /*005e*/ 	.short	(.L_26 - .L_25)


	//   ....[0]....
.L_25:
        /*0060*/ 	.word	0x000000c0


	//   ....[1]....
        /*0064*/ 	.word	0x00000600


	//   ....[2]....
        /*0068*/ 	.word	0x00000850


	//----- nvinfo : EIATTR_CRS_STACK_SIZE
	.align		4
.L_26:
        /*006c*/ 	.byte	0x04, 0x1e
        /*006e*/ 	.short	(.L_28 - .L_27)
.L_27:
        /*0070*/ 	.word	0x00000000


	//----- nvinfo : EIATTR_CBANK_PARAM_SIZE
	.align		4
.L_28:
        /*0074*/ 	.byte	0x03, 0x19
        /*0076*/ 	.short	0x0018


	//----- nvinfo : EIATTR_PARAM_CBANK
	.align		4
        /*0078*/ 	.byte	0x04, 0x0a
        /*007a*/ 	.short	(.L_30 - .L_29)
	.align		4
.L_29:
        /*007c*/ 	.word	index@(.nv.constant0._Z13softmaxKernelPfS_ii)
        /*0080*/ 	.short	0x0380
        /*0082*/ 	.short	0x0018


	//----- nvinfo : EIATTR_SW_WAR
	.align		4
.L_30:
        /*0084*/ 	.byte	0x04, 0x36
        /*0086*/ 	.short	(.L_32 - .L_31)
.L_31:
        /*0088*/ 	.word	0x00000008
.L_32:


//--------------------- .nv.info._Z10checkIndexv  --------------------------
	.section	.nv.info._Z10checkIndexv,"",@"SHT_CUDA_INFO"
	.sectionflags	@""
	.align	4


	//----- nvinfo : EIATTR_CUDA_API_VERSION
	.align		4
        /*0000*/ 	.byte	0x04, 0x37
        /*0002*/ 	.short	(.L_34 - .L_33)
.L_33:
        /*0004*/ 	.word	0x00000082


	//----- nvinfo : EIATTR_SPARSE_MMA_MASK
	.align		4
.L_34:
        /*0008*/ 	.byte	0x03, 0x50
        /*000a*/ 	.short	0x0000


	//----- nvinfo : EIATTR_MAXREG_COUNT
	.align		4
        /*000c*/ 	.byte	0x03, 0x1b
        /*000e*/ 	.short	0x00ff


	//----- nvinfo : EIATTR_EXTERNS
	.align		4
        /*0010*/ 	.byte	0x04, 0x0f
        /*0012*/ 	.short	(.L_36 - .L_35)


	//   ....[0]....
	.align		4
.L_35:
        /*0014*/ 	.word	index@(vprintf)


	//----- nvinfo : EIATTR_MERCURY_ISA_VERSION
	.align		4
.L_36:
        /*0018*/ 	.byte	0x03, 0x5f
        /*001a*/ 	.short	0x0101


	//----- nvinfo : EIATTR_VRC_CTA_INIT_COUNT
	.align		4
        /*001c*/ 	.byte	0x02, 0x4a
	.zero		1
	.zero		1


	//----- nvinfo : EIATTR_SYSCALL_OFFSETS
	.align		4
        /*0020*/ 	.byte	0x04, 0x46
        /*0022*/ 	.short	(.L_38 - .L_37)


	//   ....[0]....
.L_37:
        /*0024*/ 	.word	0x000001b0


	//----- nvinfo : EIATTR_EXIT_INSTR_OFFSETS
	.align		4
.L_38:
        /*0028*/ 	.byte	0x04, 0x1c
        /*002a*/ 	.short	(.L_40 - .L_39)


	//   ....[0]....
.L_39:
        /*002c*/ 	.word	0x000001c0


	//----- nvinfo : EIATTR_SW_WAR
	.align		4
.L_40:
        /*0030*/ 	.byte	0x04, 0x36
        /*0032*/ 	.short	(.L_42 - .L_41)
.L_41:
        /*0034*/ 	.word	0x00000008
.L_42:


//--------------------- .nv.callgraph             --------------------------
	.section	.nv.callgraph,"",@"SHT_CUDA_CALLGRAPH"
	.align	4
	.sectionentsize	8
	.align		4
        /*0000*/ 	.word	0x00000000
	.align		4
        /*0004*/ 	.word	0xffffffff
	.align		4
        /*0008*/ 	.word	index@(_Z10checkIndexv)
	.align		4
        /*000c*/ 	.word	index@(vprintf)
	.align		4
        /*0010*/ 	.word	0x00000000
	.align		4
        /*0014*/ 	.word	0xfffffffe
	.align		4
        /*0018*/ 	.word	0x00000000
	.align		4
        /*001c*/ 	.word	0xfffffffd
	.align		4
        /*0020*/ 	.word	0x00000000
	.align		4
        /*0024*/ 	.word	0xfffffffc


//--------------------- .nv.constant4             --------------------------
	.section	.nv.constant4,"a",@progbits
	.align	8
	.align		8
.nv.constant4:
        /*0000*/ 	.dword	$str
	.align		8
        /*0008*/ 	.dword	vprintf


//--------------------- .text._Z13softmaxKernelPfS_ii --------------------------
	.section	.text._Z13softmaxKernelPfS_ii,"ax",@progbits
	.align	128
        .global         _Z13softmaxKernelPfS_ii
        .type           _Z13softmaxKernelPfS_ii,@function
        .size           _Z13softmaxKernelPfS_ii,(.L_x_27 - _Z13softmaxKernelPfS_ii)
        .other          _Z13softmaxKernelPfS_ii,@"STO_CUDA_ENTRY STV_DEFAULT"
_Z13softmaxKernelPfS_ii:
.text._Z13softmaxKernelPfS_ii:
[----:B------:R-:W-:Y:S01]  /*0000*/  LDC R1, c[0x0][0x37c] ;  /* 0x0000df00ff017b82 */ /* 0x000fe20000000800 */
[----:B------:R-:W0:Y:S07]  /*0010*/  S2R R9, SR_TID.X ;  /* 0x0000000000097919 */ /* 0x000e2e0000002100 */
[----:B------:R-:W1:Y:S01]  /*0020*/  LDC R8, c[0x0][0x364] ;  /* 0x0000d900ff087b82 */ /* 0x000e620000000800 */
[----:B------:R-:W2:Y:S01]  /*0030*/  LDCU.64 UR8, c[0x0][0x390] ;  /* 0x00007200ff0877ac */ /* 0x000ea20008000a00 */
[----:B------:R-:W1:Y:S06]  /*0040*/  S2R R11, SR_TID.Y ;  /* 0x00000000000b7919 */ /* 0x000e6c0000002200 */
[----:B------:R-:W0:Y:S08]  /*0050*/  S2UR UR5, SR_CTAID.X ;  /* 0x00000000000579c3 */ /* 0x000e300000002500 */
[----:B------:R-:W0:Y:S08]  /*0060*/  LDC R2, c[0x0][0x360] ;  /* 0x0000d800ff027b82 */ /* 0x000e300000000800 */
[----:B------:R-:W1:Y:S01]  /*0070*/  S2UR UR4, SR_CTAID.Y ;  /* 0x00000000000479c3 */ /* 0x000e620000002600 */
[----:B0-----:R-:W-:-:S05]  /*0080*/  IMAD R0, R2, UR5, R9 ;  /* 0x0000000502007c24 */ /* 0x001fca000f8e0209 */
[----:B--2---:R-:W-:Y:S01]  /*0090*/  ISETP.GE.AND P0, PT, R0, UR9, PT ;  /* 0x0000000900007c0c */ /* 0x004fe2000bf06270 */
[----:B-1----:R-:W-:-:S05]  /*00a0*/  IMAD R8, R8, UR4, R11 ;  /* 0x0000000408087c24 */ /* 0x002fca000f8e020b */
[----:B------:R-:W-:-:S13]  /*00b0*/  ISETP.GE.OR P0, PT, R8, UR8, P0 ;  /* 0x0000000808007c0c */ /* 0x000fda0008706670 */
[----:B------:R-:W-:Y:S05]  /*00c0*/  @P0 EXIT ;  /* 0x000000000000094d */ /* 0x000fea0003800000 */
[----:B------:R-:W-:Y:S01]  /*00d0*/  ISETP.GE.AND P0, PT, R9, UR9, PT ;  /* 0x0000000909007c0c */ /* 0x000fe2000bf06270 */
[----:B------:R-:W0:Y:S01]  /*00e0*/  LDCU.64 UR6, c[0x0][0x358] ;  /* 0x00006b00ff0677ac */ /* 0x000e220008000a00 */
[----:B------:R-:W-:Y:S01]  /*00f0*/  BSSY.RECONVERGENT B0, `(.L_x_0) ;  /* 0x000000d000007945 */ /* 0x000fe20003800200 */
[----:B------:R-:W-:-:S10]  /*0100*/  IMAD.MOV.U32 R10, RZ, RZ, -0x800000 ;  /* 0xff800000ff0a7424 */ /* 0x000fd400078e00ff */
[----:B------:R-:W-:Y:S05]  /*0110*/  @P0 BRA `(.L_x_1) ;  /* 0x0000000000280947 */ /* 0x000fea0003800000 */
[----:B------:R-:W1:Y:S01]  /*0120*/  LDC.64 R6, c[0x0][0x380] ;  /* 0x0000e000ff067b82 */ /* 0x000e620000000a00 */
[----:B------:R-:W-:Y:S02]  /*0130*/  IMAD.MOV.U32 R10, RZ, RZ, -0x800000 ;  /* 0xff800000ff0a7424 */ /* 0x000fe400078e00ff */
[----:B------:R-:W-:-:S07]  /*0140*/  IMAD.MOV.U32 R3, RZ, RZ, R9 ;  /* 0x000000ffff037224 */ /* 0x000fce00078e0009 */
.L_x_2:
[----:B------:R-:W-:-:S04]  /*0150*/  IMAD R5, R8, UR9, R3 ;  /* 0x0000000908057c24 */ /* 0x000fc8000f8e0203 */
[----:B-1----:R-:W-:-:S06]  /*0160*/  IMAD.WIDE R4, R5, 0x4, R6 ;  /* 0x0000000405047825 */ /* 0x002fcc00078e0206 */
[----:B0-----:R-:W2:Y:S01]  /*0170*/  LDG.E R5, desc[UR6][R4.64] ;  /* 0x0000000604057981 */ /* 0x001ea2000c1e1900 */
[----:B------:R-:W-:-:S05]  /*0180*/  IMAD.IADD R3, R2, 0x1, R3 ;  /* 0x0000000102037824 */ /* 0x000fca00078e0203 */
[----:B------:R-:W-:Y:S02]  /*0190*/  ISETP.GE.AND P0, PT, R3, UR9, PT ;  /* 0x0000000903007c0c */ /* 0x000fe4000bf06270 */
[----:B--2---:R-:W-:-:S11]  /*01a0*/  FMNMX R10, R5, R10, !PT ;  /* 0x0000000a050a7209 */ /* 0x004fd60007800000 */
[----:B------:R-:W-:Y:S05]  /*01b0*/  @!P0 BRA `(.L_x_2) ;  /* 0xfffffffc00e48947 */ /* 0x000fea000383ffff */
.L_x_1:
[----:B0-----:R-:W-:Y:S05]  /*01c0*/  BSYNC.RECONVERGENT B0 ;  /* 0x0000000000007941 */ /* 0x001fea0003800200 */
.L_x_0:
[----:B------:R-:W0:Y:S01]  /*01d0*/  S2UR UR5, SR_CgaCtaId ;  /* 0x00000000000579c3 */ /* 0x000e220000008800 */
[----:B------:R-:W-:Y:S01]  /*01e0*/  UMOV UR4, 0x400 ;  /* 0x0000040000047882 */ /* 0x000fe20000000000 */
[----:B------:R-:W1:Y:S01]  /*01f0*/  LDCU UR8, c[0x0][0x394] ;  /* 0x00007280ff0877ac */ /* 0x000e620008000800 */
[----:B------:R-:W-:Y:S01]  /*0200*/  IMAD R0, R11, R2, RZ ;  /* 0x000000020b007224 */ /* 0x000fe200078e02ff */
[C---:B------:R-:W-:Y:S01]  /*0210*/  ISETP.GE.U32.AND P2, PT, R2.reuse, 0x2, PT ;  /* 0x000000020200780c */ /* 0x040fe20003f46070 */
[----:B------:R-:W-:Y:S01]  /*0220*/  IMAD.MOV.U32 R6, RZ, RZ, RZ ;  /* 0x000000ffff067224 */ /* 0x000fe200078e00ff */
[----:B------:R-:W-:Y:S02]  /*0230*/  ISETP.GE.U32.AND P0, PT, R2, 0x2, PT ;  /* 0x000000020200780c */ /* 0x000fe40003f06070 */
[----:B-1----:R-:W-:Y:S01]  /*0240*/  ISETP.GE.AND P1, PT, R9, UR8, PT ;  /* 0x0000000809007c0c */ /* 0x002fe2000bf26270 */
[----:B0-----:R-:W-:-:S06]  /*0250*/  ULEA UR4, UR5, UR4, 0x18 ;  /* 0x0000000405047291 */ /* 0x001fcc000f8ec0ff */
[----:B------:R-:W-:-:S04]  /*0260*/  LEA R0, R0, UR4, 0x2 ;  /* 0x0000000400007c11 */ /* 0x000fc8000f8e10ff */
[----:B------:R-:W-:-:S05]  /*0270*/  LEA R3, R9, R0, 0x2 ;  /* 0x0000000009037211 */ /* 0x000fca00078e10ff */
[----:B------:R0:W-:Y:S01]  /*0280*/  STS [R3], R10 ;  /* 0x0000000a03007388 */ /* 0x0001e20000000800 */
[----:B------:R-:W-:Y:S06]  /*0290*/  BAR.SYNC.DEFER_BLOCKING 0x0 ;  /* 0x0000000000007b1d */ /* 0x000fec0000010000 */
[----:B------:R-:W-:Y:S05]  /*02a0*/  @!P2 BRA `(.L_x_3) ;  /* 0x000000000030a947 */ /* 0x000fea0003800000 */
[----:B------:R-:W-:-:S07]  /*02b0*/  IMAD.MOV.U32 R4, RZ, RZ, R2 ;  /* 0x000000ffff047224 */ /* 0x000fce00078e0002 */
.L_x_4:
[----:B------:R-:W-:-:S04]  /*02c0*/  SHF.R.U32.HI R12, RZ, 0x1, R4 ;  /* 0x00000001ff0c7819 */ /* 0x000fc80000011604 */
[----:B------:R-:W-:-:S13]  /*02d0*/  ISETP.GE.U32.AND P2, PT, R9, R12, PT ;  /* 0x0000000c0900720c */ /* 0x000fda0003f46070 */
[----:B------:R-:W-:Y:S01]  /*02e0*/  @!P2 IMAD R7, R12, 0x4, R3 ;  /* 0x000000040c07a824 */ /* 0x000fe200078e0203 */
[----:B------:R-:W-:Y:S04]  /*02f0*/  @!P2 LDS R5, [R3] ;  /* 0x000000000305a984 */ /* 0x000fe80000000800 */
[----:B0-----:R-:W0:Y:S02]  /*0300*/  @!P2 LDS R10, [R7] ;  /* 0x00000000070aa984 */ /* 0x001e240000000800 */
[----:B0-----:R-:W-:-:S05]  /*0310*/  @!P2 FMNMX R10, R5, R10, !PT ;  /* 0x0000000a050aa209 */ /* 0x001fca0007800000 */
[----:B------:R1:W-:Y:S01]  /*0320*/  @!P2 STS [R3], R10 ;  /* 0x0000000a0300a388 */ /* 0x0003e20000000800 */
[----:B------:R-:W-:Y:S01]  /*0330*/  BAR.SYNC.DEFER_BLOCKING 0x0 ;  /* 0x0000000000007b1d */ /* 0x000fe20000010000 */
[----:B------:R-:W-:Y:S02]  /*0340*/  ISETP.GT.U32.AND P2, PT, R4, 0x3, PT ;  /* 0x000000030400780c */ /* 0x000fe40003f44070 */
[----:B------:R-:W-:-:S11]  /*0350*/  MOV R4, R12 ;  /* 0x0000000c00047202 */ /* 0x000fd60000000f00 */
[----:B-1----:R-:W-:Y:S05]  /*0360*/  @P2 BRA `(.L_x_4) ;  /* 0xfffffffc00d42947 */ /* 0x002fea000383ffff */
.L_x_3:
[----:B0-----:R0:W1:Y:S01]  /*0370*/  LDS R10, [R0] ;  /* 0x00000000000a7984 */ /* 0x0010620000000800 */
[----:B------:R-:W-:Y:S04]  /*0380*/  BSSY.RECONVERGENT B0, `(.L_x_5) ;  /* 0x0000016000007945 */ /* 0x000fe80003800200 */
[----:B------:R-:W-:Y:S05]  /*0390*/  @P1 BRA `(.L_x_6) ;  /* 0x0000000000501947 */ /* 0x000fea0003800000 */
[----:B------:R-:W2:Y:S01]  /*03a0*/  LDC.64 R4, c[0x0][0x380] ;  /* 0x0000e000ff047b82 */ /* 0x000ea20000000a00 */
[----:B------:R-:W-:Y:S02]  /*03b0*/  IMAD.MOV.U32 R6, RZ, RZ, RZ ;  /* 0x000000ffff067224 */ /* 0x000fe400078e00ff */
[----:B------:R-:W-:-:S07]  /*03c0*/  IMAD.MOV.U32 R7, RZ, RZ, R9 ;  /* 0x000000ffff077224 */ /* 0x000fce00078e0009 */
.L_x_7:
[----:B------:R-:W-:-:S04]  /*03d0*/  IMAD R13, R8, UR8, R7 ;  /* 0x00000008080d7c24 */ /* 0x000fc8000f8e0207 */
[----:B--2---:R-:W-:-:S06]  /*03e0*/  IMAD.WIDE R12, R13, 0x4, R4 ;  /* 0x000000040d0c7825 */ /* 0x004fcc00078e0204 */
[----:B------:R-:W1:Y:S01]  /*03f0*/  LDG.E R13, desc[UR6][R12.64] ;  /* 0x000000060c0d7981 */ /* 0x000e62000c1e1900 */
[----:B------:R-:W-:Y:S02]  /*0400*/  HFMA2 R15, -RZ, RZ, 3.7421875, 0 ;  /* 0x437c0000ff0f7431 */ /* 0x000fe400000001ff */
[----:B------:R-:W-:Y:S02]  /*0410*/  IMAD.MOV.U32 R14, RZ, RZ, 0x3bbb989d ;  /* 0x3bbb989dff0e7424 */ /* 0x000fe400078e00ff */
[----:B------:R-:W-:-:S05]  /*0420*/  IMAD.IADD R7, R2, 0x1, R7 ;  /* 0x0000000102077824 */ /* 0x000fca00078e0207 */
[----:B------:R-:W-:Y:S01]  /*0430*/  ISETP.GE.AND P1, PT, R7, UR8, PT ;  /* 0x0000000807007c0c */ /* 0x000fe2000bf26270 */
[----:B-1----:R-:W-:-:S04]  /*0440*/  FADD R11, -R10, R13 ;  /* 0x0000000d0a0b7221 */ /* 0x002fc80000000100 */
[----:B------:R-:W-:-:S04]  /*0450*/  FFMA.SAT R14, R11, R14, 0.5 ;  /* 0x3f0000000b0e7423 */ /* 0x000fc8000000200e */
[----:B------:R-:W-:-:S04]  /*0460*/  FFMA.RM R14, R14, R15, 12582913 ;  /* 0x4b4000010e0e7423 */ /* 0x000fc8000000400f */
[----:B------:R-:W-:-:S04]  /*0470*/  FADD R16, R14, -12583039 ;  /* 0xcb40007f0e107421 */ /* 0x000fc80000000000 */
[----:B------:R-:W-:-:S04]  /*0480*/  FFMA R16, R11, 1.4426950216293334961, -R16 ;  /* 0x3fb8aa3b0b107823 */ /* 0x000fc80000000810 */
[----:B------:R-:W-:Y:S01]  /*0490*/  FFMA R16, R11, 1.925963033500011079e-08, R16 ;  /* 0x32a570600b107823 */ /* 0x000fe20000000010 */
[----:B------:R-:W-:-:S05]  /*04a0*/  IMAD.SHL.U32 R11, R14, 0x800000, RZ ;  /* 0x008000000e0b7824 */ /* 0x000fca00078e00ff */
[----:B------:R-:W1:Y:S02]  /*04b0*/  MUFU.EX2 R16, R16 ;  /* 0x0000001000107308 */ /* 0x000e640000000800 */
[----:B-1----:R-:W-:Y:S01]  /*04c0*/  FFMA R6, R11, R16, R6 ;  /* 0x000000100b067223 */ /* 0x002fe20000000006 */
[----:B------:R-:W-:Y:S06]  /*04d0*/  @!P1 BRA `(.L_x_7) ;  /* 0xfffffffc00bc9947 */ /* 0x000fec000383ffff */
.L_x_6:
[----:B------:R-:W-:Y:S05]  /*04e0*/  BSYNC.RECONVERGENT B0 ;  /* 0x0000000000007941 */ /* 0x000fea0003800200 */
.L_x_5:
[----:B------:R2:W-:Y:S01]  /*04f0*/  STS [R3], R6 ;  /* 0x0000000603007388 */ /* 0x0005e20000000800 */
[----:B------:R-:W-:Y:S06]  /*0500*/  BAR.SYNC.DEFER_BLOCKING 0x0 ;  /* 0x0000000000007b1d */ /* 0x000fec0000010000 */
[----:B------:R-:W-:Y:S05]  /*0510*/  @!P0 BRA `(.L_x_8) ;  /* 0x0000000000308947 */ /* 0x000fea0003800000 */
[----:B------:R-:W-:-:S07]  /*0520*/  IMAD.MOV.U32 R4, RZ, RZ, R2 ;  /* 0x000000ffff047224 */ /* 0x000fce00078e0002 */
.L_x_9:
[----:B------:R-:W-:-:S04]  /*0530*/  SHF.R.U32.HI R12, RZ, 0x1, R4 ;  /* 0x00000001ff0c7819 */ /* 0x000fc80000011604 */
[----:B------:R-:W-:-:S13]  /*0540*/  ISETP.GE.U32.AND P0, PT, R9, R12, PT ;  /* 0x0000000c0900720c */ /* 0x000fda0003f06070 */
[----:B------:R-:W-:Y:S01]  /*0550*/  @!P0 LEA R5, R12, R3, 0x2 ;  /* 0x000000030c058211 */ /* 0x000fe200078e10ff */
[----:B--2---:R-:W-:Y:S05]  /*0560*/  @!P0 LDS R6, [R3] ;  /* 0x0000000003068984 */ /* 0x004fea0000000800 */
[----:B------:R-:W2:Y:S02]  /*0570*/  @!P0 LDS R5, [R5] ;  /* 0x0000000005058984 */ /* 0x000ea40000000800 */
[----:B--2---:R-:W-:-:S05]  /*0580*/  @!P0 FADD R6, R5, R6 ;  /* 0x0000000605068221 */ /* 0x004fca0000000000 */
[----:B------:R3:W-:Y:S01]  /*0590*/  @!P0 STS [R3], R6 ;  /* 0x0000000603008388 */ /* 0x0007e20000000800 */
[----:B------:R-:W-:Y:S01]  /*05a0*/  BAR.SYNC.DEFER_BLOCKING 0x0 ;  /* 0x0000000000007b1d */ /* 0x000fe20000010000 */
[----:B------:R-:W-:Y:S01]  /*05b0*/  ISETP.GT.U32.AND P0, PT, R4, 0x3, PT ;  /* 0x000000030400780c */ /* 0x000fe20003f04070 */
[----:B------:R-:W-:-:S12]  /*05c0*/  IMAD.MOV.U32 R4, RZ, RZ, R12 ;  /* 0x000000ffff047224 */ /* 0x000fd800078e000c */
[----:B---3--:R-:W-:Y:S05]  /*05d0*/  @P0 BRA `(.L_x_9) ;  /* 0xfffffffc00d40947 */ /* 0x008fea000383ffff */
.L_x_8:
[----:B------:R-:W3:Y:S02]  /*05e0*/  LDCU UR4, c[0x0][0x394] ;  /* 0x00007280ff0477ac */ /* 0x000ee40008000800 */
[----:B---3--:R-:W-:-:S13]  /*05f0*/  ISETP.GE.AND P0, PT, R9, UR4, PT ;  /* 0x0000000409007c0c */ /* 0x008fda000bf06270 */
[----:B------:R-:W-:Y:S05]  /*0600*/  @P0 EXIT ;  /* 0x000000000000094d */ /* 0x000fea0003800000 */
[----:B--2---:R2:W3:Y:S01]  /*0610*/  LDS R3, [R0] ;  /* 0x0000000000037984 */ /* 0x0044e20000000800 */
[----:B------:R-:W4:Y:S01]  /*0620*/  LDC.64 R6, c[0x0][0x380] ;  /* 0x0000e000ff067b82 */ /* 0x000f220000000a00 */
[----:B------:R-:W0:Y:S07]  /*0630*/  LDCU UR4, c[0x0][0x394] ;  /* 0x00007280ff0477ac */ /* 0x000e2e0008000800 */
[----:B--2---:R-:W0:Y:S02]  /*0640*/  LDC.64 R4, c[0x0][0x388] ;  /* 0x0000e200ff047b82 */ /* 0x004e240000000a00 */
.L_x_12:
[----:B0-----:R-:W-:-:S04]  /*0650*/  IMAD R11, R8, UR4, R9 ;  /* 0x00000004080b7c24 */ /* 0x001fc8000f8e0209 */
[----:B----4-:R-:W-:-:S06]  /*0660*/  IMAD.WIDE R12, R11, 0x4, R6 ;  /* 0x000000040b0c7825 */ /* 0x010fcc00078e0206 */
[----:B------:R-:W1:Y:S01]  /*0670*/  LDG.E R13, desc[UR6][R12.64] ;  /* 0x000000060c0d7981 */ /* 0x000e62000c1e1900 */
[----:B------:R-:W-:Y:S01]  /*0680*/  IMAD.MOV.U32 R15, RZ, RZ, 0x3bbb989d ;  /* 0x3bbb989dff0f7424 */ /* 0x000fe200078e00ff */
[----:B---3--:R-:W0:Y:S01]  /*0690*/  MUFU.RCP R16, R3 ;  /* 0x0000000300107308 */ /* 0x008e220000001000 */
[----:B------:R-:W-:Y:S01]  /*06a0*/  IMAD.MOV.U32 R17, RZ, RZ, 0x437c0000 ;  /* 0x437c0000ff117424 */ /* 0x000fe200078e00ff */
[----:B------:R-:W-:Y:S01]  /*06b0*/  BSSY.RECONVERGENT B0, `(.L_x_10) ;  /* 0x0000014000007945 */ /* 0x000fe20003800200 */
[----:B-1----:R-:W-:Y:S01]  /*06c0*/  FADD R0, -R10, R13 ;  /* 0x0000000d0a007221 */ /* 0x002fe20000000100 */
[----:B0-----:R-:W-:-:S03]  /*06d0*/  FFMA R13, -R3, R16, 1 ;  /* 0x3f800000030d7423 */ /* 0x001fc60000000110 */
[----:B------:R-:W-:Y:S01]  /*06e0*/  FFMA.SAT R14, R0, R15, 0.5 ;  /* 0x3f000000000e7423 */ /* 0x000fe2000000200f */
[----:B------:R-:W-:-:S03]  /*06f0*/  FFMA R13, R16, R13, R16 ;  /* 0x0000000d100d7223 */ /* 0x000fc60000000010 */
[----:B------:R-:W-:-:S04]  /*0700*/  FFMA.RM R14, R14, R17, 12582913 ;  /* 0x4b4000010e0e7423 */ /* 0x000fc80000004011 */
[----:B------:R-:W-:-:S04]  /*0710*/  FADD R15, R14, -12583039 ;  /* 0xcb40007f0e0f7421 */ /* 0x000fc80000000000 */
[----:B------:R-:W-:-:S04]  /*0720*/  FFMA R15, R0, 1.4426950216293334961, -R15 ;  /* 0x3fb8aa3b000f7823 */ /* 0x000fc8000000080f */
[----:B------:R-:W-:Y:S01]  /*0730*/  FFMA R15, R0, 1.925963033500011079e-08, R15 ;  /* 0x32a57060000f7823 */ /* 0x000fe2000000000f */
[----:B------:R-:W-:-:S05]  /*0740*/  SHF.L.U32 R0, R14, 0x17, RZ ;  /* 0x000000170e007819 */ /* 0x000fca00000006ff */
[----:B------:R-:W0:Y:S02]  /*0750*/  MUFU.EX2 R15, R15 ;  /* 0x0000000f000f7308 */ /* 0x000e240000000800 */
[----:B0-----:R-:W-:-:S06]  /*0760*/  FMUL R0, R0, R15 ;  /* 0x0000000f00007220 */ /* 0x001fcc0000400000 */
[----:B------:R-:W0:Y:S01]  /*0770*/  FCHK P0, R0, R3 ;  /* 0x0000000300007302 */ /* 0x000e220000000000 */
[----:B------:R-:W-:-:S04]  /*0780*/  FFMA R12, R0, R13, RZ ;  /* 0x0000000d000c7223 */ /* 0x000fc800000000ff */
[----:B------:R-:W-:-:S04]  /*0790*/  FFMA R14, -R3, R12, R0 ;  /* 0x0000000c030e7223 */ /* 0x000fc80000000100 */
[----:B------:R-:W-:Y:S01]  /*07a0*/  FFMA R17, R13, R14, R12 ;  /* 0x0000000e0d117223 */ /* 0x000fe2000000000c */
[----:B0-----:R-:W-:Y:S06]  /*07b0*/  @!P0 BRA `(.L_x_11) ;  /* 0x00000000000c8947 */ /* 0x001fec0003800000 */
[----:B------:R-:W-:-:S07]  /*07c0*/  MOV R12, 0x7e0 ;  /* 0x000007e0000c7802 */ /* 0x000fce0000000f00 */
[----:B------:R-:W-:Y:S05]  /*07d0*/  CALL.REL.NOINC `($__internal_0_$__cuda_sm3x_div_rn_noftz_f32_slowpath) ;  /* 0x0000000000207944 */ /* 0x000fea0003c00000 */
[----:B------:R-:W-:-:S07]  /*07e0*/  IMAD.MOV.U32 R17, RZ, RZ, R0 ;  /* 0x000000ffff117224 */ /* 0x000fce00078e0000 */
.L_x_11:
[----:B------:R-:W-:Y:S05]  /*07f0*/  BSYNC.RECONVERGENT B0 ;  /* 0x0000000000007941 */ /* 0x000fea0003800200 */
.L_x_10:
[----:B------:R-:W-:-:S04]  /*0800*/  IMAD.WIDE R12, R11, 0x4, R4 ;  /* 0x000000040b0c7825 */ /* 0x000fc800078e0204 */
[----:B------:R-:W-:Y:S01]  /*0810*/  IMAD.IADD R9, R2, 0x1, R9 ;  /* 0x0000000102097824 */ /* 0x000fe200078e0209 */
[----:B------:R2:W-:Y:S04]  /*0820*/  STG.E desc[UR6][R12.64], R17 ;  /* 0x000000110c007986 */ /* 0x0005e8000c101906 */
[----:B------:R-:W-:-:S13]  /*0830*/  ISETP.GE.AND P0, PT, R9, UR4, PT ;  /* 0x0000000409007c0c */ /* 0x000fda000bf06270 */
[----:B--2---:R-:W-:Y:S05]  /*0840*/  @!P0 BRA `(.L_x_12) ;  /* 0xfffffffc00808947 */ /* 0x004fea000383ffff */
[----:B------:R-:W-:Y:S05]  /*0850*/  EXIT ;  /* 0x000000000000794d */ /* 0x000fea0003800000 */
        .weak           $__internal_0_$__cuda_sm3x_div_rn_noftz_f32_slowpath
        .type           $__internal_0_$__cuda_sm3x_div_rn_noftz_f32_slowpath,@function
        .size           $__internal_0_$__cuda_sm3x_div_rn_noftz_f32_slowpath,(.L_x_27 - $__internal_0_$__cuda_sm3x_div_rn_noftz_f32_slowpath)
$__internal_0_$__cuda_sm3x_div_rn_noftz_f32_slowpath:
[--C-:B------:R-:W-:Y:S01]  /*0860*/  SHF.R.U32.HI R13, RZ, 0x17, R3.reuse ;  /* 0x00000017ff0d7819 */ /* 0x100fe20000011603 */
[----:B------:R-:W-:Y:S01]  /*0870*/  BSSY.RECONVERGENT B1, `(.L_x_13) ;  /* 0x0000064000017945 */ /* 0x000fe20003800200 */
[--C-:B------:R-:W-:Y:S01]  /*0880*/  SHF.R.U32.HI R14, RZ, 0x17, R0.reuse ;  /* 0x00000017ff0e7819 */ /* 0x100fe20000011600 */
[----:B------:R-:W-:Y:S01]  /*0890*/  IMAD.MOV.U32 R15, RZ, RZ, R0 ;  /* 0x000000ffff0f7224 */ /* 0x000fe200078e0000 */
[----:B------:R-:W-:Y:S01]  /*08a0*/  LOP3.LUT R13, R13, 0xff, RZ, 0xc0, !PT ;  /* 0x000000ff0d0d7812 */ /* 0x000fe200078ec0ff */
[----:B------:R-:W-:Y:S01]  /*08b0*/  IMAD.MOV.U32 R16, RZ, RZ, R3 ;  /* 0x000000ffff107224 */ /* 0x000fe200078e0003 */
[----:B------:R-:W-:-:S03]  /*08c0*/  LOP3.LUT R20, R14, 0xff, RZ, 0xc0, !PT ;  /* 0x000000ff0e147812 */ /* 0x000fc600078ec0ff */
[----:B------:R-:W-:Y:S01]  /*08d0*/  VIADD R17, R13, 0xffffffff ;  /* 0xffffffff0d117836 */ /* 0x000fe20000000000 */
[----:B------:R-:W-:-:S04]  /*08e0*/  IADD3 R18, PT, PT, R20, -0x1, RZ ;  /* 0xffffffff14127810 */ /* 0x000fc80007ffe0ff */
[----:B------:R-:W-:-:S04]  /*08f0*/  ISETP.GT.U32.AND P0, PT, R17, 0xfd, PT ;  /* 0x000000fd1100780c */ /* 0x000fc80003f04070 */
[----:B------:R-:W-:-:S13]  /*0900*/  ISETP.GT.U32.OR P0, PT, R18, 0xfd, P0 ;  /* 0x000000fd1200780c */ /* 0x000fda0000704470 */
[----:B------:R-:W-:Y:S01]  /*0910*/  @!P0 IMAD.MOV.U32 R14, RZ, RZ, RZ ;  /* 0x000000ffff0e8224 */ /* 0x000fe200078e00ff */
[----:B------:R-:W-:Y:S06]  /*0920*/  @!P0 BRA `(.L_x_14) ;  /* 0x00000000005c8947 */ /* 0x000fec0003800000 */
[----:B------:R-:W-:Y:S02]  /*0930*/  FSETP.GTU.FTZ.AND P1, PT, |R3|, +INF , PT ;  /* 0x7f8000000300780b */ /* 0x000fe40003f3c200 */
[----:B------:R-:W-:-:S04]  /*0940*/  FSETP.GTU.FTZ.AND P0, PT, |R0|, +INF , PT ;  /* 0x7f8000000000780b */ /* 0x000fc80003f1c200 */
[----:B------:R-:W-:-:S13]  /*0950*/  PLOP3.LUT P0, PT, P0, P1, PT, 0xf8, 0x8f ;  /* 0x00000000008f781c */ /* 0x000fda0000703f70 */
[----:B------:R-:W-:Y:S05]  /*0960*/  @P0 BRA `(.L_x_15) ;  /* 0x00000004004c0947 */ /* 0x000fea0003800000 */
[----:B------:R-:W-:-:S13]  /*0970*/  LOP3.LUT P0, RZ, R16, 0x7fffffff, R15, 0xc8, !PT ;  /* 0x7fffffff10ff7812 */ /* 0x000fda000780c80f */
[----:B------:R-:W-:Y:S05]  /*0980*/  @!P0 BRA `(.L_x_16) ;  /* 0x00000004003c8947 */ /* 0x000fea0003800000 */
[C---:B------:R-:W-:Y:S02]  /*0990*/  FSETP.NEU.FTZ.AND P2, PT, |R0|.reuse, +INF , PT ;  /* 0x7f8000000000780b */ /* 0x040fe40003f5d200 */
[----:B------:R-:W-:Y:S02]  /*09a0*/  FSETP.NEU.FTZ.AND P1, PT, |R3|, +INF , PT ;  /* 0x7f8000000300780b */ /* 0x000fe40003f3d200 */
[----:B------:R-:W-:-:S11]  /*09b0*/  FSETP.NEU.FTZ.AND P0, PT, |R0|, +INF , PT ;  /* 0x7f8000000000780b */ /* 0x000fd60003f1d200 */
[----:B------:R-:W-:Y:S05]  /*09c0*/  @!P1 BRA !P2, `(.L_x_16) ;  /* 0x00000004002c9947 */ /* 0x000fea0005000000 */
[----:B------:R-:W-:-:S04]  /*09d0*/  LOP3.LUT P2, RZ, R15, 0x7fffffff, RZ, 0xc0, !PT ;  /* 0x7fffffff0fff7812 */ /* 0x000fc8000784c0ff */
[----:B------:R-:W-:-:S13]  /*09e0*/  PLOP3.LUT P1, PT, P1, P2, PT, 0x2f, 0xf2 ;  /* 0x0000000000f2781c */ /* 0x000fda0000f24577 */
[----:B------:R-:W-:Y:S05]  /*09f0*/  @P1 BRA `(.L_x_17) ;  /* 0x0000000400181947 */ /* 0x000fea0003800000 */
[----:B------:R-:W-:-:S04]  /*0a00*/  LOP3.LUT P1, RZ, R16, 0x7fffffff, RZ, 0xc0, !PT ;  /* 0x7fffffff10ff7812 */ /* 0x000fc8000782c0ff */
[----:B------:R-:W-:-:S13]  /*0a10*/  PLOP3.LUT P0, PT, P0, P1, PT, 0x2f, 0xf2 ;  /* 0x0000000000f2781c */ /* 0x000fda0000702577 */
[----:B------:R-:W-:Y:S05]  /*0a20*/  @P0 BRA `(.L_x_18) ;  /* 0x0000000400000947 */ /* 0x000fea0003800000 */
[----:B------:R-:W-:Y:S02]  /*0a30*/  ISETP.GE.AND P0, PT, R18, RZ, PT ;  /* 0x000000ff1200720c */ /* 0x000fe40003f06270 */
[----:B------:R-:W-:-:S11]  /*0a40*/  ISETP.GE.AND P1, PT, R17, RZ, PT ;  /* 0x000000ff1100720c */ /* 0x000fd60003f26270 */
[----:B------:R-:W-:Y:S01]  /*0a50*/  @P0 MOV R14, RZ ;  /* 0x000000ff000e0202 */ /* 0x000fe20000000f00 */
[----:B------:R-:W-:Y:S02]  /*0a60*/  @!P0 IMAD.MOV.U32 R14, RZ, RZ, -0x40 ;  /* 0xffffffc0ff0e8424 */ /* 0x000fe400078e00ff */
[----:B------:R-:W-:Y:S01]  /*0a70*/  @!P0 FFMA R15, R0, 1.84467440737095516160e+19, RZ ;  /* 0x5f800000000f8823 */ /* 0x000fe200000000ff */
[----:B------:R-:W-:Y:S01]  /*0a80*/  @!P1 FFMA R16, R3, 1.84467440737095516160e+19, RZ ;  /* 0x5f80000003109823 */ /* 0x000fe200000000ff */
[----:B------:R-:W-:-:S07]  /*0a90*/  @!P1 VIADD R14, R14, 0x40 ;  /* 0x000000400e0e9836 */ /* 0x000fce0000000000 */
.L_x_14:
[----:B------:R-:W-:Y:S01]  /*0aa0*/  LEA R17, R13, 0xc0800000, 0x17 ;  /* 0xc08000000d117811 */ /* 0x000fe200078eb8ff */
[----:B------:R-:W-:Y:S04]  /*0ab0*/  BSSY.RECONVERGENT B2, `(.L_x_19) ;  /* 0x0000036000027945 */ /* 0x000fe80003800200 */
[----:B------:R-:W-:Y:S01]  /*0ac0*/  IMAD.IADD R17, R16, 0x1, -R17 ;  /* 0x0000000110117824 */ /* 0x000fe200078e0a11 */
[----:B------:R-:W-:-:S03]  /*0ad0*/  IADD3 R16, PT, PT, R20, -0x7f, RZ ;  /* 0xffffff8114107810 */ /* 0x000fc60007ffe0ff */
[----:B------:R0:W1:Y:S01]  /*0ae0*/  MUFU.RCP R18, R17 ;  /* 0x0000001100127308 */ /* 0x0000620000001000 */
[----:B------:R-:W-:Y:S01]  /*0af0*/  FADD.FTZ R19, -R17, -RZ ;  /* 0x800000ff11137221 */ /* 0x000fe20000010100 */
[C---:B------:R-:W-:Y:S01]  /*0b00*/  IMAD R0, R16.reuse, -0x800000, R15 ;  /* 0xff80000010007824 */ /* 0x040fe200078e020f */
[----:B0-----:R-:W-:-:S05]  /*0b10*/  IADD3 R17, PT, PT, R16, 0x7f, -R13 ;  /* 0x0000007f10117810 */ /* 0x001fca0007ffe80d */
[----:B------:R-:W-:Y:S02]  /*0b20*/  IMAD.IADD R17, R17, 0x1, R14 ;  /* 0x0000000111117824 */ /* 0x000fe400078e020e */
[----:B-1----:R-:W-:-:S04]  /*0b30*/  FFMA R21, R18, R19, 1 ;  /* 0x3f80000012157423 */ /* 0x002fc80000000013 */
[----:B------:R-:W-:-:S04]  /*0b40*/  FFMA R15, R18, R21, R18 ;  /* 0x00000015120f7223 */ /* 0x000fc80000000012 */
[----:B------:R-:W-:-:S04]  /*0b50*/  FFMA R18, R0, R15, RZ ;  /* 0x0000000f00127223 */ /* 0x000fc800000000ff */
[----:B------:R-:W-:-:S04]  /*0b60*/  FFMA R20, R19, R18, R0 ;  /* 0x0000001213147223 */ /* 0x000fc80000000000 */
[----:B------:R-:W-:-:S04]  /*0b70*/  FFMA R20, R15, R20, R18 ;  /* 0x000000140f147223 */ /* 0x000fc80000000012 */
[----:B------:R-:W-:-:S04]  /*0b80*/  FFMA R19, R19, R20, R0 ;  /* 0x0000001413137223 */ /* 0x000fc80000000000 */
[----:B------:R-:W-:-:S05]  /*0b90*/  FFMA R0, R15, R19, R20 ;  /* 0x000000130f007223 */ /* 0x000fca0000000014 */
[----:B------:R-:W-:-:S04]  /*0ba0*/  SHF.R.U32.HI R13, RZ, 0x17, R0 ;  /* 0x00000017ff0d7819 */ /* 0x000fc80000011600 */
[----:B------:R-:W-:-:S05]  /*0bb0*/  LOP3.LUT R13, R13, 0xff, RZ, 0xc0, !PT ;  /* 0x000000ff0d0d7812 */ /* 0x000fca00078ec0ff */
[----:B------:R-:W-:-:S04]  /*0bc0*/  IMAD.IADD R18, R13, 0x1, R17 ;  /* 0x000000010d127824 */ /* 0x000fc800078e0211 */
[----:B------:R-:W-:-:S05]  /*0bd0*/  VIADD R13, R18, 0xffffffff ;  /* 0xffffffff120d7836 */ /* 0x000fca0000000000 */
[----:B------:R-:W-:-:S13]  /*0be0*/  ISETP.GE.U32.AND P0, PT, R13, 0xfe, PT ;  /* 0x000000fe0d00780c */ /* 0x000fda0003f06070 */
[----:B------:R-:W-:Y:S05]  /*0bf0*/  @!P0 BRA `(.L_x_20) ;  /* 0x0000000000808947 */ /* 0x000fea0003800000 */
[----:B------:R-:W-:-:S13]  /*0c00*/  ISETP.GT.AND P0, PT, R18, 0xfe, PT ;  /* 0x000000fe1200780c */ /* 0x000fda0003f04270 */
[----:B------:R-:W-:Y:S05]  /*0c10*/  @P0 BRA `(.L_x_21) ;  /* 0x00000000006c0947 */ /* 0x000fea0003800000 */
[----:B------:R-:W-:-:S13]  /*0c20*/  ISETP.GE.AND P0, PT, R18, 0x1, PT ;  /* 0x000000011200780c */ /* 0x000fda0003f06270 */
[----:B------:R-:W-:Y:S05]  /*0c30*/  @P0 BRA `(.L_x_22) ;  /* 0x0000000000740947 */ /* 0x000fea0003800000 */
[----:B------:R-:W-:Y:S02]  /*0c40*/  ISETP.GE.AND P0, PT, R18, -0x18, PT ;  /* 0xffffffe81200780c */ /* 0x000fe40003f06270 */
[----:B------:R-:W-:-:S11]  /*0c50*/  LOP3.LUT R0, R0, 0x80000000, RZ, 0xc0, !PT ;  /* 0x8000000000007812 */ /* 0x000fd600078ec0ff */
[----:B------:R-:W-:Y:S05]  /*0c60*/  @!P0 BRA `(.L_x_22) ;  /* 0x0000000000688947 */ /* 0x000fea0003800000 */
[CCC-:B------:R-:W-:Y:S01]  /*0c70*/  FFMA.RZ R13, R15.reuse, R19.reuse, R20.reuse ;  /* 0x000000130f0d7223 */ /* 0x1c0fe2000000c014 */
[-C--:B------:R-:W-:Y:S01]  /*0c80*/  FFMA.RM R14, R15, R19.reuse, R20 ;  /* 0x000000130f0e7223 */ /* 0x080fe20000004014 */
[----:B------:R-:W-:Y:S01]  /*0c90*/  IMAD.MOV R17, RZ, RZ, -R18 ;  /* 0x000000ffff117224 */ /* 0x000fe200078e0a12 */
[C---:B------:R-:W-:Y:S02]  /*0ca0*/  ISETP.NE.AND P2, PT, R18.reuse, RZ, PT ;  /* 0x000000ff1200720c */ /* 0x040fe40003f45270 */
[----:B------:R-:W-:Y:S01]  /*0cb0*/  LOP3.LUT R16, R13, 0x7fffff, RZ, 0xc0, !PT ;  /* 0x007fffff0d107812 */ /* 0x000fe200078ec0ff */
[----:B------:R-:W-:Y:S01]  /*0cc0*/  FFMA.RP R13, R15, R19, R20 ;  /* 0x000000130f0d7223 */ /* 0x000fe20000008014 */
[----:B------:R-:W-:Y:S02]  /*0cd0*/  IADD3 R15, PT, PT, R18, 0x20, RZ ;  /* 0x00000020120f7810 */ /* 0x000fe40007ffe0ff */
[----:B------:R-:W-:Y:S02]  /*0ce0*/  LOP3.LUT R16, R16, 0x800000, RZ, 0xfc, !PT ;  /* 0x0080000010107812 */ /* 0x000fe400078efcff */
[----:B------:R-:W-:-:S02]  /*0cf0*/  ISETP.NE.AND P1, PT, R18, RZ, PT ;  /* 0x000000ff1200720c */ /* 0x000fc40003f25270 */
[----:B------:R-:W-:Y:S02]  /*0d00*/  SHF.L.U32 R15, R16, R15, RZ ;  /* 0x0000000f100f7219 */ /* 0x000fe400000006ff */
[----:B------:R-:W-:Y:S02]  /*0d10*/  FSETP.NEU.FTZ.AND P0, PT, R13, R14, PT ;  /* 0x0000000e0d00720b */ /* 0x000fe40003f1d000 */
[----:B------:R-:W-:Y:S02]  /*0d20*/  SEL R13, R17, RZ, P2 ;  /* 0x000000ff110d7207 */ /* 0x000fe40001000000 */
[----:B------:R-:W-:Y:S02]  /*0d30*/  ISETP.NE.AND P1, PT, R15, RZ, P1 ;  /* 0x000000ff0f00720c */ /* 0x000fe40000f25270 */
[----:B------:R-:W-:Y:S02]  /*0d40*/  SHF.R.U32.HI R13, RZ, R13, R16 ;  /* 0x0000000dff0d7219 */ /* 0x000fe40000011610 */
[----:B------:R-:W-:-:S02]  /*0d50*/  PLOP3.LUT P0, PT, P0, P1, PT, 0xf8, 0x8f ;  /* 0x00000000008f781c */ /* 0x000fc40000703f70 */
[----:B------:R-:W-:Y:S02]  /*0d60*/  SHF.R.U32.HI R15, RZ, 0x1, R13 ;  /* 0x00000001ff0f7819 */ /* 0x000fe4000001160d */
[----:B------:R-:W-:-:S04]  /*0d70*/  SEL R14, RZ, 0x1, !P0 ;  /* 0x00000001ff0e7807 */ /* 0x000fc80004000000 */
[----:B------:R-:W-:-:S04]  /*0d80*/  LOP3.LUT R14, R14, 0x1, R15, 0xf8, !PT ;  /* 0x000000010e0e7812 */ /* 0x000fc800078ef80f */
[----:B------:R-:W-:-:S05]  /*0d90*/  LOP3.LUT R14, R14, R13, RZ, 0xc0, !PT ;  /* 0x0000000d0e0e7212 */ /* 0x000fca00078ec0ff */
[----:B------:R-:W-:-:S05]  /*0da0*/  IMAD.IADD R15, R15, 0x1, R14 ;  /* 0x000000010f0f7824 */ /* 0x000fca00078e020e */
[----:B------:R-:W-:Y:S01]  /*0db0*/  LOP3.LUT R0, R15, R0, RZ, 0xfc, !PT ;  /* 0x000000000f007212 */ /* 0x000fe200078efcff */
[----:B------:R-:W-:Y:S06]  /*0dc0*/  BRA `(.L_x_22) ;  /* 0x0000000000107947 */ /* 0x000fec0003800000 */
.L_x_21:
[----:B------:R-:W-:-:S04]  /*0dd0*/  LOP3.LUT R0, R0, 0x80000000, RZ, 0xc0, !PT ;  /* 0x8000000000007812 */ /* 0x000fc800078ec0ff */
[----:B------:R-:W-:Y:S01]  /*0de0*/  LOP3.LUT R0, R0, 0x7f800000, RZ, 0xfc, !PT ;  /* 0x7f80000000007812 */ /* 0x000fe200078efcff */
[----:B------:R-:W-:Y:S06]  /*0df0*/  BRA `(.L_x_22) ;  /* 0x0000000000047947 */ /* 0x000fec0003800000 */
.L_x_20:
[----:B------:R-:W-:-:S07]  /*0e00*/  LEA R0, R17, R0, 0x17 ;  /* 0x0000000011007211 */ /* 0x000fce00078eb8ff */
.L_x_22:
[----:B------:R-:W-:Y:S05]  /*0e10*/  BSYNC.RECONVERGENT B2 ;  /* 0x0000000000027941 */ /* 0x000fea0003800200 */
.L_x_19:
[----:B------:R-:W-:Y:S05]  /*0e20*/  BRA `(.L_x_23) ;  /* 0x0000000000207947 */ /* 0x000fea0003800000 */
.L_x_18:
[----:B------:R-:W-:-:S04]  /*0e30*/  LOP3.LUT R0, R16, 0x80000000, R15, 0x48, !PT ;  /* 0x8000000010007812 */ /* 0x000fc800078e480f */
[----:B------:R-:W-:Y:S01]  /*0e40*/  LOP3.LUT R0, R0, 0x7f800000, RZ, 0xfc, !PT ;  /* 0x7f80000000007812 */ /* 0x000fe200078efcff */
[----:B------:R-:W-:Y:S06]  /*0e50*/  BRA `(.L_x_23) ;  /* 0x0000000000147947 */ /* 0x000fec0003800000 */
.L_x_17:
[----:B------:R-:W-:Y:S01]  /*0e60*/  LOP3.LUT R0, R16, 0x80000000, R15, 0x48, !PT ;  /* 0x8000000010007812 */ /* 0x000fe200078e480f */
[----:B------:R-:W-:Y:S06]  /*0e70*/  BRA `(.L_x_23) ;  /* 0x00000000000c7947 */ /* 0x000fec0003800000 */
.L_x_16:
[----:B------:R-:W0:Y:S01]  /*0e80*/  MUFU.RSQ R0, -QNAN ;  /* 0xffc0000000007908 */ /* 0x000e220000001400 */
[----:B------:R-:W-:Y:S05]  /*0e90*/  BRA `(.L_x_23) ;  /* 0x0000000000047947 */ /* 0x000fea0003800000 */
.L_x_15:
[----:B------:R-:W-:-:S07]  /*0ea0*/  FADD.FTZ R0, R0, R3 ;  /* 0x0000000300007221 */ /* 0x000fce0000010000 */
.L_x_23:
[----:B------:R-:W-:Y:S05]  /*0eb0*/  BSYNC.RECONVERGENT B1 ;  /* 0x0000000000017941 */ /* 0x000fea0003800200 */
.L_x_13:
[----:B------:R-:W-:-:S04]  /*0ec0*/  IMAD.MOV.U32 R13, RZ, RZ, 0x0 ;  /* 0x00000000ff0d7424 */ /* 0x000fc800078e00ff */
[----:B0-----:R-:W-:Y:S05]  /*0ed0*/  RET.REL.NODEC R12 `(_Z13softmaxKernelPfS_ii) ;  /* 0xfffffff00c487950 */ /* 0x001fea0003c3ffff */
.L_x_24:
[----:B------:R-:W-:-:S00]  /*0ee0*/  BRA `(.L_x_24) ;  /* 0xfffffffc00fc7947 */ /* 0x000fc0000383ffff */
[----:B------:R-:W-:-:S00]  /*0ef0*/  NOP ;  /* 0x0000000000007918 */ /* 0x000fc00000000000 */
        /* <DEDUP_REMOVED lines=8> */
.L_x_27:


//--------------------- .text._Z10checkIndexv     --------------------------
	.section	.text._Z10checkIndexv,"ax",@progbits
	.align	128
        .global         _Z10checkIndexv
        .type           _Z10checkIndexv,@function
        .size           _Z10checkIndexv,(.L_x_29 - _Z10checkIndexv)
        .other          _Z10checkIndexv,@"STO_CUDA_ENTRY STV_DEFAULT"
_Z10checkIndexv:
.text._Z10checkIndexv:
[----:B------:R-:W0:Y:S01]  /*0000*/  LDC R1, c[0x0][0x37c] ;  /* 0x0000df00ff017b82 */ /* 0x000e220000000800 */
[----:B------:R-:W1:Y:S01]  /*0010*/  S2R R8, SR_TID.X ;  /* 0x0000000000087919 */ /* 0x000e620000002100 */
[----:B------:R-:W2:Y:S06]  /*0020*/  LDCU UR5, c[0x0][0x2fc] ;  /* 0x00005f80ff0577ac */ /* 0x000eac0008000800 */
[----:B------:R-:W3:Y:S01]  /*0030*/  LDC R14, c[0x0][0x360] ;  /* 0x0000d800ff0e7b82 */ /* 0x000ee20000000800 */
[----:B0-----:R-:W-:Y:S01]  /*0040*/  VIADD R1, R1, 0xffffffd0 ;  /* 0xffffffd001017836 */ /* 0x001fe20000000000 */
[----:B------:R-:W1:Y:S01]  /*0050*/  S2R R9, SR_TID.Y ;  /* 0x0000000000097919 */ /* 0x000e620000002200 */
[----:B------:R-:W-:Y:S01]  /*0060*/  MOV R0, 0x8 ;  /* 0x0000000800007802 */ /* 0x000fe20000000f00 */
[----:B------:R-:W0:Y:S01]  /*0070*/  LDCU UR4, c[0x0][0x2f8] ;  /* 0x00005f00ff0477ac */ /* 0x000e220008000800 */
[----:B------:R-:W1:Y:S03]  /*0080*/  S2R R10, SR_TID.Z ;  /* 0x00000000000a7919 */ /* 0x000e660000002300 */
[----:B------:R-:W3:Y:S01]  /*0090*/  LDC R15, c[0x0][0x364] ;  /* 0x0000d900ff0f7b82 */ /* 0x000ee20000000800 */
[----:B------:R-:W4:Y:S01]  /*00a0*/  LDCU.64 UR6, c[0x4][URZ] ;  /* 0x01000000ff0677ac */ /* 0x000f220008000a00 */
[----:B------:R-:W1:Y:S01]  /*00b0*/  S2R R11, SR_CTAID.X ;  /* 0x00000000000b7919 */ /* 0x000e620000002500 */
[----:B------:R-:W3:Y:S05]  /*00c0*/  S2R R12, SR_CTAID.Y ;  /* 0x00000000000c7919 */ /* 0x000eea0000002600 */
[----:B------:R-:W5:Y:S01]  /*00d0*/  LDC R16, c[0x0][0x368] ;  /* 0x0000da00ff107b82 */ /* 0x000f620000000800 */
[----:B------:R-:W3:Y:S01]  /*00e0*/  S2R R13, SR_CTAID.Z ;  /* 0x00000000000d7919 */ /* 0x000ee20000002700 */
[----:B0-----:R-:W-:-:S06]  /*00f0*/  IADD3 R6, P0, PT, R1, UR4, RZ ;  /* 0x0000000401067c10 */ /* 0x001fcc000ff1e0ff */
[----:B------:R-:W5:Y:S01]  /*0100*/  LDC R17, c[0x0][0x370] ;  /* 0x0000dc00ff117b82 */ /* 0x000f620000000800 */
[----:B----4-:R-:W-:Y:S01]  /*0110*/  IMAD.U32 R4, RZ, RZ, UR6 ;  /* 0x00000006ff047e24 */ /* 0x010fe2000f8e00ff */
[----:B------:R-:W-:Y:S01]  /*0120*/  MOV R5, UR7 ;  /* 0x0000000700057c02 */ /* 0x000fe20008000f00 */
[----:B--2---:R-:W-:-:S05]  /*0130*/  IMAD.X R7, RZ, RZ, UR5, P0 ;  /* 0x00000005ff077e24 */ /* 0x004fca00080e06ff */
[----:B------:R-:W5:Y:S08]  /*0140*/  LDC R18, c[0x0][0x374] ;  /* 0x0000dd00ff127b82 */ /* 0x000f700000000800 */
[----:B------:R-:W5:Y:S01]  /*0150*/  LDC R19, c[0x0][0x378] ;  /* 0x0000de00ff137b82 */ /* 0x000f620000000800 */
[----:B-1----:R0:W-:Y:S07]  /*0160*/  STL.128 [R1], R8 ;  /* 0x0000000801007387 */ /* 0x0021ee0000100c00 */
[----:B------:R0:W1:Y:S01]  /*0170*/  LDC.64 R2, c[0x4][R0] ;  /* 0x0100000000027b82 */ /* 0x0000620000000a00 */
[----:B---3--:R0:W-:Y:S04]  /*0180*/  STL.128 [R1+0x10], R12 ;  /* 0x0000100c01007387 */ /* 0x0081e80000100c00 */
[----:B-----5:R0:W-:Y:S02]  /*0190*/  STL.128 [R1+0x20], R16 ;  /* 0x0000201001007387 */ /* 0x0201e40000100c00 */
[----:B------:R-:W-:-:S07]  /*01a0*/  LEPC R20, `(.L_x_25) ;  /* 0x000000001014794e */ /* 0x000fce0000000000 */
[----:B01----:R-:W-:Y:S05]  /*01b0*/  CALL.ABS.NOINC R2 ;  /* 0x0000000002007343 */ /* 0x003fea0003c00000 */
.L_x_25:
[----:B------:R-:W-:Y:S05]  /*01c0*/  EXIT ;  /* 0x000000000000794d */ /* 0x000fea0003800000 */
.L_x_26:
        /* <DEDUP_REMOVED lines=11> */
.L_x_29:


//--------------------- .nv.global.init           --------------------------
	.section	.nv.global.init,"aw",@progbits
.nv.global.init:
	.type		$str,@object
	.size		$str,(.L_0 - $str)
$str:
        /*0000*/ 	.byte	0x74, 0x68, 0x72, 0x65, 0x61, 0x64, 0x49, 0x64, 0x78, 0x3a, 0x20, 0x28, 0x25, 0x64, 0x20, 0x25
        /*0010*/ 	.byte	0x64, 0x20, 0x25, 0x64, 0x29, 0x20, 0x62, 0x6c, 0x6f, 0x63, 0x6b, 0x49, 0x64, 0x78, 0x3a, 0x20
        /*0020*/ 	.byte	0x28, 0x25, 0x64, 0x20, 0x25, 0x64, 0x20, 0x25, 0x64, 0x29, 0x20, 0x20, 0x62, 0x6c, 0x6f, 0x63
        /*0030*/ 	.byte	0x6b, 0x44, 0x69, 0x6d, 0x3a, 0x20, 0x28, 0x25, 0x64, 0x20, 0x25, 0x64, 0x20, 0x25, 0x64, 0x29
        /*0040*/ 	.byte	0x20, 0x67, 0x72, 0x69, 0x64, 0x44, 0x69, 0x6d, 0x3a, 0x20, 0x28, 0x25, 0x64, 0x20, 0x25, 0x64
        /*0050*/ 	.byte	0x20, 0x25, 0x64, 0x29, 0x0a, 0x00
.L_0:


//--------------------- .nv.shared._Z13softmaxKernelPfS_ii --------------------------
	.section	.nv.shared._Z13softmaxKernelPfS_ii,"aw",@nobits
	.sectionflags	@""
	.align	16
	.zero		1024


//--------------------- .nv.shared.reserved.0     --------------------------
	.section	.nv.shared.reserved.0,"aw",@nobits
	.weak		__nv_reservedSMEM_offset_0_alias
	.size		__nv_reservedSMEM_offset_0_alias, 0, 64
	.other		__nv_reservedSMEM_offset_0_alias,@"STO_CUDA_RESERVED_SHARED STV_DEFAULT"
__nv_reservedSMEM_offset_0_alias:
	.zero		0
	.zero		64


//--------------------- .nv.shared._Z10checkIndexv --------------------------
	.section	.nv.shared._Z10checkIndexv,"aw",@nobits
	.sectionflags	@""
	.align	16
	.zero		1024


//--------------------- .nv.constant0._Z13softmaxKernelPfS_ii --------------------------
	.section	.nv.constant0._Z13softmaxKernelPfS_ii,"a",@progbits
	.sectionflags	@""
	.align	4
.nv.constant0._Z13softmaxKernelPfS_ii:
	.zero		920


//--------------------- .nv.constant0._Z10checkIndexv --------------------------
	.section	.nv.constant0._Z10checkIndexv,"a",@progbits
	.sectionflags	@""
	.align	4
.nv.constant0._Z10checkIndexv:
	.zero		896


//--------------------- SYMBOLS --------------------------

	.type		.nv.reservedSmem.offset0,@object
	.size		.nv.reservedSmem.offset0,0x4
	.type		.nv.reservedSmem.cap,@object
	.size		.nv.reservedSmem.cap,0x4
	.type		vprintf,@function
